//
// Generated by NVIDIA NVVM Compiler
//
// Compiler Build ID: CL-36424714
// Cuda compilation tools, release 13.0, V13.0.88
// Based on NVVM 20.0.0
//

.version 9.0
.target sm_100
.address_size 64

	// .globl	_Z11get_w_comboPfS_S_jjj

.visible .entry _Z11get_w_comboPfS_S_jjj(
	.param .u64 .ptr .align 1 _Z11get_w_comboPfS_S_jjj_param_0,
	.param .u64 .ptr .align 1 _Z11get_w_comboPfS_S_jjj_param_1,
	.param .u64 .ptr .align 1 _Z11get_w_comboPfS_S_jjj_param_2,
	.param .u32 _Z11get_w_comboPfS_S_jjj_param_3,
	.param .u32 _Z11get_w_comboPfS_S_jjj_param_4,
	.param .u32 _Z11get_w_comboPfS_S_jjj_param_5
)
{
	.reg .pred 	%p<13>;
	.reg .b32 	%r<92>;
	.reg .b32 	%f<73>;
	.reg .b64 	%rd<69>;
	.reg .b64 	%fd<3>;

	ld.param.u64 	%rd4, [_Z11get_w_comboPfS_S_jjj_param_0];
	ld.param.u64 	%rd5, [_Z11get_w_comboPfS_S_jjj_param_1];
	ld.param.u64 	%rd3, [_Z11get_w_comboPfS_S_jjj_param_2];
	ld.param.u32 	%r46, [_Z11get_w_comboPfS_S_jjj_param_3];
	ld.param.u32 	%r44, [_Z11get_w_comboPfS_S_jjj_param_4];
	ld.param.u32 	%r45, [_Z11get_w_comboPfS_S_jjj_param_5];
	cvta.to.global.u64 	%rd1, %rd5;
	cvta.to.global.u64 	%rd2, %rd4;
	mov.u32 	%r47, %ntid.x;
	mov.u32 	%r48, %ctaid.x;
	mul.lo.s32 	%r1, %r47, %r48;
	mov.u32 	%r2, %tid.x;
	add.s32 	%r3, %r1, %r2;
	mov.u32 	%r49, %ntid.y;
	mov.u32 	%r50, %ctaid.y;
	mov.u32 	%r51, %tid.y;
	mad.lo.s32 	%r4, %r49, %r50, %r51;
	setp.ge.u32 	%p1, %r4, %r46;
	setp.ge.u32 	%p2, %r3, %r45;
	or.pred  	%p3, %p1, %p2;
	@%p3 bra 	$L__BB0_14;
	setp.eq.s32 	%p4, %r44, 0;
	mov.f32 	%f72, 0f00000000;
	@%p4 bra 	$L__BB0_13;
	mul.lo.s32 	%r5, %r44, %r4;
	and.b32  	%r6, %r44, 7;
	setp.lt.u32 	%p5, %r44, 8;
	mov.f32 	%f72, 0f00000000;
	mov.b32 	%r90, 0;
	@%p5 bra 	$L__BB0_5;
	and.b32  	%r90, %r44, -8;
	neg.s32 	%r88, %r90;
	add.s32 	%r53, %r2, %r45;
	add.s32 	%r87, %r53, %r1;
	shl.b32 	%r10, %r45, 3;
	shl.b32 	%r54, %r45, 1;
	add.s32 	%r86, %r3, %r54;
	mad.lo.s32 	%r85, %r45, 3, %r3;
	shl.b32 	%r55, %r45, 2;
	add.s32 	%r84, %r3, %r55;
	mad.lo.s32 	%r83, %r45, 5, %r3;
	mad.lo.s32 	%r82, %r45, 6, %r3;
	mad.lo.s32 	%r81, %r45, 7, %r3;
	add.s32 	%r79, %r5, 3;
	mov.f32 	%f72, 0f00000000;
	mov.u32 	%r80, %r3;
$L__BB0_4:
	.pragma "nounroll";
	add.s32 	%r56, %r79, -3;
	mul.wide.u32 	%rd6, %r56, 4;
	add.s64 	%rd7, %rd2, %rd6;
	ld.global.f32 	%f17, [%rd7];
	mul.wide.u32 	%rd8, %r80, 4;
	add.s64 	%rd9, %rd1, %rd8;
	ld.global.f32 	%f18, [%rd9];
	fma.rn.f32 	%f19, %f17, %f18, %f72;
	add.s32 	%r57, %r79, -2;
	mul.wide.u32 	%rd10, %r57, 4;
	add.s64 	%rd11, %rd2, %rd10;
	ld.global.f32 	%f20, [%rd11];
	mul.wide.u32 	%rd12, %r87, 4;
	add.s64 	%rd13, %rd1, %rd12;
	ld.global.f32 	%f21, [%rd13];
	fma.rn.f32 	%f22, %f20, %f21, %f19;
	add.s32 	%r58, %r79, -1;
	mul.wide.u32 	%rd14, %r58, 4;
	add.s64 	%rd15, %rd2, %rd14;
	ld.global.f32 	%f23, [%rd15];
	mul.wide.u32 	%rd16, %r86, 4;
	add.s64 	%rd17, %rd1, %rd16;
	ld.global.f32 	%f24, [%rd17];
	fma.rn.f32 	%f25, %f23, %f24, %f22;
	add.s32 	%r59, %r79, 4;
	mul.wide.u32 	%rd18, %r79, 4;
	add.s64 	%rd19, %rd2, %rd18;
	ld.global.f32 	%f26, [%rd19];
	mul.wide.u32 	%rd20, %r85, 4;
	add.s64 	%rd21, %rd1, %rd20;
	ld.global.f32 	%f27, [%rd21];
	fma.rn.f32 	%f28, %f26, %f27, %f25;
	add.s32 	%r60, %r79, 1;
	mul.wide.u32 	%rd22, %r60, 4;
	add.s64 	%rd23, %rd2, %rd22;
	ld.global.f32 	%f29, [%rd23];
	mul.wide.u32 	%rd24, %r84, 4;
	add.s64 	%rd25, %rd1, %rd24;
	ld.global.f32 	%f30, [%rd25];
	fma.rn.f32 	%f31, %f29, %f30, %f28;
	add.s32 	%r61, %r79, 2;
	mul.wide.u32 	%rd26, %r61, 4;
	add.s64 	%rd27, %rd2, %rd26;
	ld.global.f32 	%f32, [%rd27];
	mul.wide.u32 	%rd28, %r83, 4;
	add.s64 	%rd29, %rd1, %rd28;
	ld.global.f32 	%f33, [%rd29];
	fma.rn.f32 	%f34, %f32, %f33, %f31;
	add.s32 	%r62, %r79, 3;
	mul.wide.u32 	%rd30, %r62, 4;
	add.s64 	%rd31, %rd2, %rd30;
	ld.global.f32 	%f35, [%rd31];
	mul.wide.u32 	%rd32, %r82, 4;
	add.s64 	%rd33, %rd1, %rd32;
	ld.global.f32 	%f36, [%rd33];
	fma.rn.f32 	%f37, %f35, %f36, %f34;
	mul.wide.u32 	%rd34, %r59, 4;
	add.s64 	%rd35, %rd2, %rd34;
	ld.global.f32 	%f38, [%rd35];
	mul.wide.u32 	%rd36, %r81, 4;
	add.s64 	%rd37, %rd1, %rd36;
	ld.global.f32 	%f39, [%rd37];
	fma.rn.f32 	%f72, %f38, %f39, %f37;
	add.s32 	%r88, %r88, 8;
	add.s32 	%r87, %r87, %r10;
	add.s32 	%r86, %r86, %r10;
	add.s32 	%r85, %r85, %r10;
	add.s32 	%r84, %r84, %r10;
	add.s32 	%r83, %r83, %r10;
	add.s32 	%r82, %r82, %r10;
	add.s32 	%r81, %r81, %r10;
	add.s32 	%r80, %r80, %r10;
	add.s32 	%r79, %r79, 8;
	setp.ne.s32 	%p6, %r88, 0;
	@%p6 bra 	$L__BB0_4;
$L__BB0_5:
	setp.eq.s32 	%p7, %r6, 0;
	@%p7 bra 	$L__BB0_13;
	and.b32  	%r39, %r44, 3;
	setp.lt.u32 	%p8, %r6, 4;
	@%p8 bra 	$L__BB0_8;
	add.s32 	%r63, %r90, %r5;
	mul.wide.u32 	%rd38, %r63, 4;
	add.s64 	%rd39, %rd2, %rd38;
	ld.global.f32 	%f41, [%rd39];
	mad.lo.s32 	%r64, %r90, %r45, %r3;
	mul.wide.u32 	%rd40, %r64, 4;
	add.s64 	%rd41, %rd1, %rd40;
	ld.global.f32 	%f42, [%rd41];
	fma.rn.f32 	%f43, %f41, %f42, %f72;
	add.s32 	%r65, %r63, 1;
	mul.wide.u32 	%rd42, %r65, 4;
	add.s64 	%rd43, %rd2, %rd42;
	ld.global.f32 	%f44, [%rd43];
	add.s32 	%r66, %r64, %r45;
	mul.wide.u32 	%rd44, %r66, 4;
	add.s64 	%rd45, %rd1, %rd44;
	ld.global.f32 	%f45, [%rd45];
	fma.rn.f32 	%f46, %f44, %f45, %f43;
	add.s32 	%r67, %r63, 2;
	mul.wide.u32 	%rd46, %r67, 4;
	add.s64 	%rd47, %rd2, %rd46;
	ld.global.f32 	%f47, [%rd47];
	add.s32 	%r68, %r66, %r45;
	mul.wide.u32 	%rd48, %r68, 4;
	add.s64 	%rd49, %rd1, %rd48;
	ld.global.f32 	%f48, [%rd49];
	fma.rn.f32 	%f49, %f47, %f48, %f46;
	add.s32 	%r69, %r63, 3;
	mul.wide.u32 	%rd50, %r69, 4;
	add.s64 	%rd51, %rd2, %rd50;
	ld.global.f32 	%f50, [%rd51];
	add.s32 	%r70, %r68, %r45;
	mul.wide.u32 	%rd52, %r70, 4;
	add.s64 	%rd53, %rd1, %rd52;
	ld.global.f32 	%f51, [%rd53];
	fma.rn.f32 	%f72, %f50, %f51, %f49;
	add.s32 	%r90, %r90, 4;
$L__BB0_8:
	setp.eq.s32 	%p9, %r39, 0;
	@%p9 bra 	$L__BB0_13;
	setp.eq.s32 	%p10, %r39, 1;
	@%p10 bra 	$L__BB0_11;
	add.s32 	%r71, %r90, %r5;
	mul.wide.u32 	%rd54, %r71, 4;
	add.s64 	%rd55, %rd2, %rd54;
	ld.global.f32 	%f53, [%rd55];
	mad.lo.s32 	%r72, %r90, %r45, %r3;
	mul.wide.u32 	%rd56, %r72, 4;
	add.s64 	%rd57, %rd1, %rd56;
	ld.global.f32 	%f54, [%rd57];
	fma.rn.f32 	%f55, %f53, %f54, %f72;
	add.s32 	%r73, %r71, 1;
	mul.wide.u32 	%rd58, %r73, 4;
	add.s64 	%rd59, %rd2, %rd58;
	ld.global.f32 	%f56, [%rd59];
	add.s32 	%r74, %r72, %r45;
	mul.wide.u32 	%rd60, %r74, 4;
	add.s64 	%rd61, %rd1, %rd60;
	ld.global.f32 	%f57, [%rd61];
	fma.rn.f32 	%f72, %f56, %f57, %f55;
	add.s32 	%r90, %r90, 2;
$L__BB0_11:
	and.b32  	%r75, %r44, 1;
	setp.eq.b32 	%p11, %r75, 1;
	not.pred 	%p12, %p11;
	@%p12 bra 	$L__BB0_13;
	add.s32 	%r76, %r90, %r5;
	mul.wide.u32 	%rd62, %r76, 4;
	add.s64 	%rd63, %rd2, %rd62;
	ld.global.f32 	%f58, [%rd63];
	mad.lo.s32 	%r77, %r90, %r45, %r3;
	mul.wide.u32 	%rd64, %r77, 4;
	add.s64 	%rd65, %rd1, %rd64;
	ld.global.f32 	%f59, [%rd65];
	fma.rn.f32 	%f72, %f58, %f59, %f72;
$L__BB0_13:
	mad.lo.s32 	%r78, %r45, %r4, %r3;
	cvta.to.global.u64 	%rd66, %rd3;
	mul.wide.u32 	%rd67, %r78, 4;
	add.s64 	%rd68, %rd66, %rd67;
	ld.global.f32 	%f60, [%rd68];
	div.rn.f32 	%f61, %f72, 0f43480000;
	fma.rn.f32 	%f62, %f60, 0f47C35000, %f61;
	cvt.f64.f32 	%fd1, %f62;
	mul.f64 	%fd2, %fd1, 0dBE7AD7F29ABCAF48;
	cvt.rn.f32.f64 	%f63, %fd2;
	add.f32 	%f64, %f60, %f63;
	st.global.f32 	[%rd68], %f64;
$L__BB0_14:
	ret;

}


// ===== COMPILED SASS (sm_100) =====

	.target	sm_100

	.elftype	@"ET_EXEC"


//--------------------- .note.nv.tkinfo           --------------------------
	.section	.note.nv.tkinfo,"",@"SHT_NOTE"
	.sectionflags	@"SHF_NOTE_NV_TKINFO"
	.tkinfo
        /*0018*/ 	.word	0x00000002
        /*0030*/ 	.string	""
        /*0030*/ 	.string	"ptxas"
        /*0030*/ 	.string	"Cuda compilation tools, release 13.0, V13.0.88"
        /*0030*/ 	.string	"Build cuda_13.0.r13.0/compiler.36424714_0"
        /*0030*/ 	.string	"-arch sm_100 -m 64 "



//--------------------- .note.nv.cuinfo           --------------------------
	.section	.note.nv.cuinfo,"",@"SHT_NOTE"
	.sectionflags	@"SHF_NOTE_NV_CUINFO"
        /*0018*/ 	.short	0x0002
        /*001a*/ 	.short	0x0064
        /*001c*/ 	.short	0x0082
	.zero		2


//--------------------- .nv.info                  --------------------------
	.section	.nv.info,"",@"SHT_CUDA_INFO"
	.align	4


	//----- nvinfo : EIATTR_REGCOUNT
	.align		4
        /*0000*/ 	.byte	0x04, 0x2f
        /*0002*/ 	.short	(.L_1 - .L_0)
	.align		4
.L_0:
        /*0004*/ 	.word	index@(_Z11get_w_comboPfS_S_jjj)
        /*0008*/ 	.word	0x00000020


	//----- nvinfo : EIATTR_FRAME_SIZE
	.align		4
.L_1:
        /*000c*/ 	.byte	0x04, 0x11
        /*000e*/ 	.short	(.L_3 - .L_2)
	.align		4
.L_2:
        /*0010*/ 	.word	index@($__internal_0_$__cuda_sm3x_div_rn_noftz_f32_slowpath)
        /*0014*/ 	.word	0x00000000


	//----- nvinfo : EIATTR_FRAME_SIZE
	.align		4
.L_3:
        /*0018*/ 	.byte	0x04, 0x11
        /*001a*/ 	.short	(.L_5 - .L_4)
	.align		4
.L_4:
        /*001c*/ 	.word	index@(_Z11get_w_comboPfS_S_jjj)
        /*0020*/ 	.word	0x00000000


	//----- nvinfo : EIATTR_MIN_STACK_SIZE
	.align		4
.L_5:
        /*0024*/ 	.byte	0x04, 0x12
        /*0026*/ 	.short	(.L_7 - .L_6)
	.align		4
.L_6:
        /*0028*/ 	.word	index@(_Z11get_w_comboPfS_S_jjj)
        /*002c*/ 	.word	0x00000000
.L_7:


//--------------------- .nv.compat                --------------------------
	.section	.nv.compat,"",@"SHT_CUDA_COMPAT_INFO"
	.align	4
        /*0000*/ 	.byte	0x02, 0x09, 0x00, 0x00, 0x02, 0x02, 0x01, 0x00, 0x02, 0x05, 0x05, 0x00, 0x03, 0x07, 0x01, 0x01
        /*0010*/ 	.byte	0x02, 0x03, 0x00, 0x00, 0x02, 0x06, 0x01, 0x00, 0x04, 0x0b, 0x08, 0x00, 0x01, 0x00, 0x00, 0x00
        /*0020*/ 	.byte	0x00, 0x00, 0x00, 0x00


//--------------------- .nv.info._Z11get_w_comboPfS_S_jjj --------------------------
	.section	.nv.info._Z11get_w_comboPfS_S_jjj,"",@"SHT_CUDA_INFO"
	.sectionflags	@""
	.align	4


	//----- nvinfo : EIATTR_CUDA_API_VERSION
	.align		4
        /*0000*/ 	.byte	0x04, 0x37
        /*0002*/ 	.short	(.L_9 - .L_8)
.L_8:
        /*0004*/ 	.word	0x00000082


	//----- nvinfo : EIATTR_KPARAM_INFO
	.align		4
.L_9:
        /*0008*/ 	.byte	0x04, 0x17
        /*000a*/ 	.short	(.L_11 - .L_10)
.L_10:
        /*000c*/ 	.word	0x00000000
        /*0010*/ 	.short	0x0005
        /*0012*/ 	.short	0x0020
        /*0014*/ 	.byte	0x00, 0xf0, 0x11, 0x00


	//----- nvinfo : EIATTR_KPARAM_INFO
	.align		4
.L_11:
        /*0018*/ 	.byte	0x04, 0x17
        /*001a*/ 	.short	(.L_13 - .L_12)
.L_12:
        /*001c*/ 	.word	0x00000000
        /*0020*/ 	.short	0x0004
        /*0022*/ 	.short	0x001c
        /*0024*/ 	.byte	0x00, 0xf0, 0x11, 0x00


	//----- nvinfo : EIATTR_KPARAM_INFO
	.align		4
.L_13:
        /*0028*/ 	.byte	0x04, 0x17
        /*002a*/ 	.short	(.L_15 - .L_14)
.L_14:
        /*002c*/ 	.word	0x00000000
        /*0030*/ 	.short	0x0003
        /*0032*/ 	.short	0x0018
        /*0034*/ 	.byte	0x00, 0xf0, 0x11, 0x00


	//----- nvinfo : EIATTR_KPARAM_INFO
	.align		4
.L_15:
        /*0038*/ 	.byte	0x04, 0x17
        /*003a*/ 	.short	(.L_17 - .L_16)
.L_16:
        /*003c*/ 	.word	0x00000000
        /*0040*/ 	.short	0x0002
        /*0042*/ 	.short	0x0010
        /*0044*/ 	.byte	0x00, 0xf5, 0x21, 0x00


	//----- nvinfo : EIATTR_KPARAM_INFO
	.align		4
.L_17:
        /*0048*/ 	.byte	0x04, 0x17
        /*004a*/ 	.short	(.L_19 - .L_18)
.L_18:
        /*004c*/ 	.word	0x00000000
        /*0050*/ 	.short	0x0001
        /*0052*/ 	.short	0x0008
        /*0054*/ 	.byte	0x00, 0xf5, 0x21, 0x00


	//----- nvinfo : EIATTR_KPARAM_INFO
	.align		4
.L_19:
        /*0058*/ 	.byte	0x04, 0x17
        /*005a*/ 	.short	(.L_21 - .L_20)
.L_20:
        /*005c*/ 	.word	0x00000000
        /*0060*/ 	.short	0x0000
        /*0062*/ 	.short	0x0000
        /*0064*/ 	.byte	0x00, 0xf5, 0x21, 0x00


	//----- nvinfo : EIATTR_SPARSE_MMA_MASK
	.align		4
.L_21:
        /*0068*/ 	.byte	0x03, 0x50
        /*006a*/ 	.short	0x0000


	//----- nvinfo : EIATTR_MAXREG_COUNT
	.align		4
        /*006c*/ 	.byte	0x03, 0x1b
        /*006e*/ 	.short	0x00ff


	//----- nvinfo : EIATTR_MERCURY_ISA_VERSION
	.align		4
        /*0070*/ 	.byte	0x03, 0x5f
        /*0072*/ 	.short	0x0101


	//----- nvinfo : EIATTR_VRC_CTA_INIT_COUNT
	.align		4
        /*0074*/ 	.byte	0x02, 0x4a
	.zero		1
	.zero		1


	//----- nvinfo : EIATTR_EXIT_INSTR_OFFSETS
	.align		4
        /*0078*/ 	.byte	0x04, 0x1c
        /*007a*/ 	.short	(.L_23 - .L_22)


	//   ....[0]....
.L_22:
        /*007c*/ 	.word	0x000000e0


	//   ....[1]....
        /*0080*/ 	.word	0x00000c00


	//----- nvinfo : EIATTR_CRS_STACK_SIZE
	.align		4
.L_23:
        /*0084*/ 	.byte	0x04, 0x1e
        /*0086*/ 	.short	(.L_25 - .L_24)
.L_24:
        /*0088*/ 	.word	0x00000000


	//----- nvinfo : EIATTR_CBANK_PARAM_SIZE
	.align		4
.L_25:
        /*008c*/ 	.byte	0x03, 0x19
        /*008e*/ 	.short	0x0024


	//----- nvinfo : EIATTR_PARAM_CBANK
	.align		4
        /*0090*/ 	.byte	0x04, 0x0a
        /*0092*/ 	.short	(.L_27 - .L_26)
	.align		4
.L_26:
        /*0094*/ 	.word	index@(.nv.constant0._Z11get_w_comboPfS_S_jjj)
        /*0098*/ 	.short	0x0380
        /*009a*/ 	.short	0x0024


	//----- nvinfo : EIATTR_SW_WAR
	.align		4
.L_27:
        /*009c*/ 	.byte	0x04, 0x36
        /*009e*/ 	.short	(.L_29 - .L_28)
.L_28:
        /*00a0*/ 	.word	0x00000008
.L_29:


//--------------------- .nv.callgraph             --------------------------
	.section	.nv.callgraph,"",@"SHT_CUDA_CALLGRAPH"
	.align	4
	.sectionentsize	8
	.align		4
        /*0000*/ 	.word	0x00000000
	.align		4
        /*0004*/ 	.word	0xffffffff
	.align		4
        /*0008*/ 	.word	0x00000000
	.align		4
        /*000c*/ 	.word	0xfffffffe
	.align		4
        /*0010*/ 	.word	0x00000000
	.align		4
        /*0014*/ 	.word	0xfffffffd
	.align		4
        /*0018*/ 	.word	0x00000000
	.align		4
        /*001c*/ 	.word	0xfffffffc


//--------------------- .text._Z11get_w_comboPfS_S_jjj --------------------------
	.section	.text._Z11get_w_comboPfS_S_jjj,"ax",@progbits
	.align	128
        .global         _Z11get_w_comboPfS_S_jjj
        .type           _Z11get_w_comboPfS_S_jjj,@function
        .size           _Z11get_w_comboPfS_S_jjj,(.L_x_19 - _Z11get_w_comboPfS_S_jjj)
        .other          _Z11get_w_comboPfS_S_jjj,@"STO_CUDA_ENTRY STV_DEFAULT"
_Z11get_w_comboPfS_S_jjj:
.text._Z11get_w_comboPfS_S_jjj:
[----:B------:R-:W-:Y:S01]  /*0000*/  LDC R1, c[0x0][0x37c] ;  /* 0x0000df00ff017b82 */ /* 0x000fe20000000800 */
[----:B------:R-:W0:Y:S07]  /*0010*/  S2R R7, SR_TID.X ;  /* 0x0000000000077919 */ /* 0x000e2e0000002100 */
[----:B------:R-:W1:Y:S01]  /*0020*/  S2UR UR5, SR_CTAID.X ;  /* 0x00000000000579c3 */ /* 0x000e620000002500 */
[----:B------:R-:W1:Y:S01]  /*0030*/  LDCU UR4, c[0x0][0x360] ;  /* 0x00006c00ff0477ac */ /* 0x000e620008000800 */
[----:B------:R-:W2:Y:S01]  /*0040*/  S2R R2, SR_CTAID.Y ;  /* 0x0000000000027919 */ /* 0x000ea20000002600 */
[----:B------:R-:W2:Y:S01]  /*0050*/  LDCU UR6, c[0x0][0x364] ;  /* 0x00006c80ff0677ac */ /* 0x000ea20008000800 */
[----:B------:R-:W2:Y:S04]  /*0060*/  S2R R5, SR_TID.Y ;  /* 0x0000000000057919 */ /* 0x000ea80000002200 */
[----:B------:R-:W3:Y:S01]  /*0070*/  LDC R0, c[0x0][0x3a0] ;  /* 0x0000e800ff007b82 */ /* 0x000ee20000000800 */
[----:B------:R-:W4:Y:S01]  /*0080*/  LDCU UR7, c[0x0][0x398] ;  /* 0x00007300ff0777ac */ /* 0x000f220008000800 */
[----:B-1----:R-:W-:-:S06]  /*0090*/  UIMAD UR4, UR4, UR5, URZ ;  /* 0x00000005040472a4 */ /* 0x002fcc000f8e02ff */
[----:B0-----:R-:W-:-:S04]  /*00a0*/  IADD3 R3, PT, PT, R7, UR4, RZ ;  /* 0x0000000407037c10 */ /* 0x001fc8000fffe0ff */
[----:B---3--:R-:W-:Y:S01]  /*00b0*/  ISETP.GE.U32.AND P0, PT, R3, R0, PT ;  /* 0x000000000300720c */ /* 0x008fe20003f06070 */
[----:B--2---:R-:W-:-:S05]  /*00c0*/  IMAD R2, R2, UR6, R5 ;  /* 0x0000000602027c24 */ /* 0x004fca000f8e0205 */
[----:B----4-:R-:W-:-:S13]  /*00d0*/  ISETP.GE.U32.OR P0, PT, R2, UR7, P0 ;  /* 0x0000000702007c0c */ /* 0x010fda0008706470 */
[----:B------:R-:W-:Y:S05]  /*00e0*/  @P0 EXIT ;  /* 0x000000000000094d */ /* 0x000fea0003800000 */
[----:B------:R-:W0:Y:S01]  /*00f0*/  LDC R5, c[0x0][0x39c] ;  /* 0x0000e700ff057b82 */ /* 0x000e220000000800 */
[----:B------:R-:W1:Y:S01]  /*0100*/  LDCU.64 UR6, c[0x0][0x358] ;  /* 0x00006b00ff0677ac */ /* 0x000e620008000a00 */
[----:B------:R-:W-:Y:S01]  /*0110*/  HFMA2 R12, -RZ, RZ, 0, 0 ;  /* 0x00000000ff0c7431 */ /* 0x000fe200000001ff */
[----:B0-----:R-:W-:-:S13]  /*0120*/  ISETP.NE.AND P0, PT, R5, RZ, PT ;  /* 0x000000ff0500720c */ /* 0x001fda0003f05270 */
[----:B-1----:R-:W-:Y:S05]  /*0130*/  @!P0 BRA `(.L_x_0) ;  /* 0x0000000800448947 */ /* 0x002fea0003800000 */
[C---:B------:R-:W-:Y:S01]  /*0140*/  ISETP.GE.U32.AND P0, PT, R5.reuse, 0x8, PT ;  /* 0x000000080500780c */ /* 0x040fe20003f06070 */
[----:B------:R-:W-:Y:S01]  /*0150*/  IMAD.MOV.U32 R6, RZ, RZ, RZ ;  /* 0x000000ffff067224 */ /* 0x000fe200078e00ff */
[----:B------:R-:W-:Y:S02]  /*0160*/  LOP3.LUT R4, R5, 0x7, RZ, 0xc0, !PT ;  /* 0x0000000705047812 */ /* 0x000fe400078ec0ff */
[----:B------:R-:W-:Y:S02]  /*0170*/  MOV R12, RZ ;  /* 0x000000ff000c7202 */ /* 0x000fe40000000f00 */
[----:B------:R-:W-:-:S07]  /*0180*/  ISETP.NE.AND P1, PT, R4, RZ, PT ;  /* 0x000000ff0400720c */ /* 0x000fce0003f25270 */
[----:B------:R-:W-:Y:S06]  /*0190*/  @!P0 BRA `(.L_x_1) ;  /* 0x0000000400248947 */ /* 0x000fec0003800000 */
[----:B------:R-:W-:Y:S01]  /*01a0*/  LOP3.LUT R6, R5, 0xfffffff8, RZ, 0xc0, !PT ;  /* 0xfffffff805067812 */ /* 0x000fe200078ec0ff */
[C---:B------:R-:W-:Y:S01]  /*01b0*/  IMAD R11, R0.reuse, 0x3, R3 ;  /* 0x00000003000b7824 */ /* 0x040fe200078e0203 */
[C---:B------:R-:W-:Y:S01]  /*01c0*/  IADD3 R7, PT, PT, R0.reuse, UR4, R7 ;  /* 0x0000000400077c10 */ /* 0x040fe2000fffe007 */
[C-C-:B------:R-:W-:Y:S01]  /*01d0*/  IMAD R15, R0.reuse, 0x5, R3.reuse ;  /* 0x00000005000f7824 */ /* 0x140fe200078e0203 */
[CC--:B------:R-:W-:Y:S01]  /*01e0*/  LEA R9, R0.reuse, R3.reuse, 0x1 ;  /* 0x0000000300097211 */ /* 0x0c0fe200078e08ff */
[C-C-:B------:R-:W-:Y:S01]  /*01f0*/  IMAD R25, R0.reuse, 0x6, R3.reuse ;  /* 0x0000000600197824 */ /* 0x140fe200078e0203 */
[CC--:B------:R-:W-:Y:S01]  /*0200*/  LEA R13, R0.reuse, R3.reuse, 0x2 ;  /* 0x00000003000d7211 */ /* 0x0c0fe200078e10ff */
[----:B------:R-:W-:Y:S01]  /*0210*/  IMAD R27, R0, 0x7, R3 ;  /* 0x00000007001b7824 */ /* 0x000fe200078e0203 */
[----:B------:R-:W-:Y:S01]  /*0220*/  MOV R29, R3 ;  /* 0x00000003001d7202 */ /* 0x000fe20000000f00 */
[----:B------:R-:W-:Y:S01]  /*0230*/  IMAD R8, R2, R5, 0x3 ;  /* 0x0000000302087424 */ /* 0x000fe200078e0205 */
[----:B------:R-:W-:Y:S01]  /*0240*/  IADD3 R10, PT, PT, -R6, RZ, RZ ;  /* 0x000000ff060a7210 */ /* 0x000fe20007ffe1ff */
[----:B------:R-:W-:-:S07]  /*0250*/  IMAD.MOV.U32 R12, RZ, RZ, RZ ;  /* 0x000000ffff0c7224 */ /* 0x000fce00078e00ff */
.L_x_2:
[----:B------:R-:W0:Y:S01]  /*0260*/  LDC.64 R20, c[0x0][0x380] ;  /* 0x0000e000ff147b82 */ /* 0x000e220000000a00 */
[----:B------:R-:W-:-:S07]  /*0270*/  VIADD R23, R8, 0xfffffffd ;  /* 0xfffffffd08177836 */ /* 0x000fce0000000000 */
[----:B------:R-:W1:Y:S01]  /*0280*/  LDC.64 R16, c[0x0][0x388] ;  /* 0x0000e200ff107b82 */ /* 0x000e620000000a00 */
[----:B0-----:R-:W-:-:S06]  /*0290*/  IMAD.WIDE.U32 R22, R23, 0x4, R20 ;  /* 0x0000000417167825 */ /* 0x001fcc00078e0014 */
[----:B------:R-:W2:Y:S01]  /*02a0*/  LDG.E R23, desc[UR6][R22.64] ;  /* 0x0000000616177981 */ /* 0x000ea2000c1e1900 */
[----:B-1----:R-:W-:-:S06]  /*02b0*/  IMAD.WIDE.U32 R18, R29, 0x4, R16 ;  /* 0x000000041d127825 */ /* 0x002fcc00078e0010 */
[----:B------:R-:W2:Y:S01]  /*02c0*/  LDG.E R18, desc[UR6][R18.64] ;  /* 0x0000000612127981 */ /* 0x000ea2000c1e1900 */
[C---:B------:R-:W-:Y:S02]  /*02d0*/  IADD3 R14, PT, PT, R8.reuse, -0x2, RZ ;  /* 0xfffffffe080e7810 */ /* 0x040fe40007ffe0ff */
[----:B------:R-:W-:Y:S01]  /*02e0*/  IADD3 R24, PT, PT, R8, -0x1, RZ ;  /* 0xffffffff08187810 */ /* 0x000fe20007ffe0ff */
[----:B--2---:R-:W-:Y:S02]  /*02f0*/  FFMA R12, R23, R18, R12 ;  /* 0x00000012170c7223 */ /* 0x004fe4000000000c */
[----:B------:R-:W-:-:S04]  /*0300*/  IMAD.WIDE.U32 R18, R14, 0x4, R20 ;  /* 0x000000040e127825 */ /* 0x000fc800078e0014 */
[----:B------:R-:W-:Y:S01]  /*0310*/  IMAD.WIDE.U32 R22, R7, 0x4, R16 ;  /* 0x0000000407167825 */ /* 0x000fe200078e0010 */
[----:B------:R0:W2:Y:S04]  /*0320*/  LDG.E R14, desc[UR6][R18.64] ;  /* 0x00000006120e7981 */ /* 0x0000a8000c1e1900 */
[----:B------:R1:W2:Y:S01]  /*0330*/  LDG.E R26, desc[UR6][R22.64] ;  /* 0x00000006161a7981 */ /* 0x0002a2000c1e1900 */
[----:B0-----:R-:W-:-:S04]  /*0340*/  IMAD.WIDE.U32 R18, R24, 0x4, R20 ;  /* 0x0000000418127825 */ /* 0x001fc800078e0014 */
[----:B-1----:R-:W-:Y:S01]  /*0350*/  IMAD.WIDE.U32 R22, R9, 0x4, R16 ;  /* 0x0000000409167825 */ /* 0x002fe200078e0010 */
[----:B------:R0:W3:Y:S04]  /*0360*/  LDG.E R24, desc[UR6][R18.64] ;  /* 0x0000000612187981 */ /* 0x0000e8000c1e1900 */
[----:B------:R1:W3:Y:S01]  /*0370*/  LDG.E R28, desc[UR6][R22.64] ;  /* 0x00000006161c7981 */ /* 0x0002e2000c1e1900 */
[----:B0-----:R-:W-:-:S04]  /*0380*/  IMAD.WIDE.U32 R18, R8, 0x4, R20 ;  /* 0x0000000408127825 */ /* 0x001fc800078e0014 */
[----:B-1----:R-:W-:-:S04]  /*0390*/  IMAD.WIDE.U32 R22, R11, 0x4, R16 ;  /* 0x000000040b167825 */ /* 0x002fc800078e0010 */
[----:B--2---:R-:W-:Y:S02]  /*03a0*/  FFMA R12, R14, R26, R12 ;  /* 0x0000001a0e0c7223 */ /* 0x004fe4000000000c */
[----:B------:R-:W2:Y:S04]  /*03b0*/  LDG.E R14, desc[UR6][R18.64] ;  /* 0x00000006120e7981 */ /* 0x000ea8000c1e1900 */
[----:B------:R0:W2:Y:S01]  /*03c0*/  LDG.E R26, desc[UR6][R22.64] ;  /* 0x00000006161a7981 */ /* 0x0000a2000c1e1900 */
[----:B---3--:R-:W-:Y:S01]  /*03d0*/  FFMA R12, R24, R28, R12 ;  /* 0x0000001c180c7223 */ /* 0x008fe2000000000c */
[----:B------:R-:W-:Y:S01]  /*03e0*/  IADD3 R24, PT, PT, R8, 0x1, RZ ;  /* 0x0000000108187810 */ /* 0x000fe20007ffe0ff */
[----:B0-----:R-:W-:-:S04]  /*03f0*/  IMAD.WIDE.U32 R22, R13, 0x4, R16 ;  /* 0x000000040d167825 */ /* 0x001fc800078e0010 */
[----:B------:R-:W-:Y:S01]  /*0400*/  IMAD.WIDE.U32 R18, R24, 0x4, R20 ;  /* 0x0000000418127825 */ /* 0x000fe200078e0014 */
[----:B------:R-:W3:Y:S04]  /*0410*/  LDG.E R28, desc[UR6][R22.64] ;  /* 0x00000006161c7981 */ /* 0x000ee8000c1e1900 */
[----:B------:R0:W3:Y:S01]  /*0420*/  LDG.E R24, desc[UR6][R18.64] ;  /* 0x0000000612187981 */ /* 0x0000e2000c1e1900 */
[----:B--2---:R-:W-:Y:S01]  /*0430*/  FFMA R12, R14, R26, R12 ;  /* 0x0000001a0e0c7223 */ /* 0x004fe2000000000c */
[C---:B------:R-:W-:Y:S01]  /*0440*/  IADD3 R26, PT, PT, R8.reuse, 0x3, RZ ;  /* 0x00000003081a7810 */ /* 0x040fe20007ffe0ff */
[----:B------:R-:W-:-:S04]  /*0450*/  VIADD R14, R8, 0x2 ;  /* 0x00000002080e7836 */ /* 0x000fc80000000000 */
[----:B0-----:R-:W-:Y:S01]  /*0460*/  IMAD.WIDE.U32 R18, R26, 0x4, R20 ;  /* 0x000000041a127825 */ /* 0x001fe200078e0014 */
[----:B------:R-:W-:-:S03]  /*0470*/  IADD3 R26, PT, PT, R8, 0x4, RZ ;  /* 0x00000004081a7810 */ /* 0x000fc60007ffe0ff */
[--C-:B------:R-:W-:Y:S02]  /*0480*/  IMAD.WIDE.U32 R22, R14, 0x4, R20.reuse ;  /* 0x000000040e167825 */ /* 0x100fe400078e0014 */
[----:B------:R0:W2:Y:S02]  /*0490*/  LDG.E R14, desc[UR6][R18.64] ;  /* 0x00000006120e7981 */ /* 0x0000a4000c1e1900 */
[----:B------:R-:W-:-:S04]  /*04a0*/  IMAD.WIDE.U32 R20, R26, 0x4, R20 ;  /* 0x000000041a147825 */ /* 0x000fc800078e0014 */
[----:B---3--:R-:W-:Y:S02]  /*04b0*/  FFMA R12, R24, R28, R12 ;  /* 0x0000001c180c7223 */ /* 0x008fe4000000000c */
[----:B------:R-:W3:Y:S01]  /*04c0*/  LDG.E R21, desc[UR6][R20.64] ;  /* 0x0000000614157981 */ /* 0x000ee2000c1e1900 */
[----:B0-----:R-:W-:-:S03]  /*04d0*/  IMAD.WIDE.U32 R18, R15, 0x4, R16 ;  /* 0x000000040f127825 */ /* 0x001fc600078e0010 */
[----:B------:R0:W4:Y:S04]  /*04e0*/  LDG.E R24, desc[UR6][R22.64] ;  /* 0x0000000616187981 */ /* 0x000128000c1e1900 */
[----:B------:R-:W4:Y:S01]  /*04f0*/  LDG.E R26, desc[UR6][R18.64] ;  /* 0x00000006121a7981 */ /* 0x000f22000c1e1900 */
[----:B0-----:R-:W-:-:S04]  /*0500*/  IMAD.WIDE.U32 R22, R25, 0x4, R16 ;  /* 0x0000000419167825 */ /* 0x001fc800078e0010 */
[----:B------:R-:W-:Y:S01]  /*0510*/  IMAD.WIDE.U32 R16, R27, 0x4, R16 ;  /* 0x000000041b107825 */ /* 0x000fe200078e0010 */
[----:B------:R-:W2:Y:S05]  /*0520*/  LDG.E R28, desc[UR6][R22.64] ;  /* 0x00000006161c7981 */ /* 0x000eaa000c1e1900 */
[----:B------:R-:W3:Y:S01]  /*0530*/  LDG.E R16, desc[UR6][R16.64] ;  /* 0x0000000610107981 */ /* 0x000ee2000c1e1900 */
[----:B------:R-:W-:-:S04]  /*0540*/  IADD3 R10, PT, PT, R10, 0x8, RZ ;  /* 0x000000080a0a7810 */ /* 0x000fc80007ffe0ff */
[----:B------:R-:W-:Y:S01]  /*0550*/  ISETP.NE.AND P0, PT, R10, RZ, PT ;  /* 0x000000ff0a00720c */ /* 0x000fe20003f05270 */
[----:B------:R-:W-:Y:S01]  /*0560*/  VIADD R8, R8, 0x8 ;  /* 0x0000000808087836 */ /* 0x000fe20000000000 */
[C---:B------:R-:W-:Y:S01]  /*0570*/  LEA R7, R0.reuse, R7, 0x3 ;  /* 0x0000000700077211 */ /* 0x040fe200078e18ff */
[C---:B------:R-:W-:Y:S01]  /*0580*/  IMAD R13, R0.reuse, 0x8, R13 ;  /* 0x00000008000d7824 */ /* 0x040fe200078e020d */
[C---:B------:R-:W-:Y:S01]  /*0590*/  LEA R9, R0.reuse, R9, 0x3 ;  /* 0x0000000900097211 */ /* 0x040fe200078e18ff */
[C---:B------:R-:W-:Y:S01]  /*05a0*/  IMAD R29, R0.reuse, 0x8, R29 ;  /* 0x00000008001d7824 */ /* 0x040fe200078e021d */
[C---:B------:R-:W-:Y:S02]  /*05b0*/  LEA R11, R0.reuse, R11, 0x3 ;  /* 0x0000000b000b7211 */ /* 0x040fe400078e18ff */
[C---:B------:R-:W-:Y:S02]  /*05c0*/  LEA R15, R0.reuse, R15, 0x3 ;  /* 0x0000000f000f7211 */ /* 0x040fe400078e18ff */
[----:B------:R-:W-:-:S02]  /*05d0*/  LEA R25, R0, R25, 0x3 ;  /* 0x0000001900197211 */ /* 0x000fc400078e18ff */
[----:B------:R-:W-:Y:S01]  /*05e0*/  LEA R27, R0, R27, 0x3 ;  /* 0x0000001b001b7211 */ /* 0x000fe200078e18ff */
[----:B----4-:R-:W-:-:S04]  /*05f0*/  FFMA R12, R24, R26, R12 ;  /* 0x0000001a180c7223 */ /* 0x010fc8000000000c */
[----:B--2---:R-:W-:-:S04]  /*0600*/  FFMA R12, R14, R28, R12 ;  /* 0x0000001c0e0c7223 */ /* 0x004fc8000000000c */
[----:B---3--:R-:W-:Y:S01]  /*0610*/  FFMA R12, R21, R16, R12 ;  /* 0x00000010150c7223 */ /* 0x008fe2000000000c */
[----:B------:R-:W-:Y:S06]  /*0620*/  @P0 BRA `(.L_x_2) ;  /* 0xfffffffc000c0947 */ /* 0x000fec000383ffff */
.L_x_1:
[----:B------:R-:W-:Y:S05]  /*0630*/  @!P1 BRA `(.L_x_0) ;  /* 0x0000000400049947 */ /* 0x000fea0003800000 */
[----:B------:R-:W-:Y:S02]  /*0640*/  ISETP.GE.U32.AND P0, PT, R4, 0x4, PT ;  /* 0x000000040400780c */ /* 0x000fe40003f06070 */
[----:B------:R-:W-:-:S04]  /*0650*/  LOP3.LUT R13, R5, 0x3, RZ, 0xc0, !PT ;  /* 0x00000003050d7812 */ /* 0x000fc800078ec0ff */
[----:B------:R-:W-:-:S07]  /*0660*/  ISETP.NE.AND P1, PT, R13, RZ, PT ;  /* 0x000000ff0d00720c */ /* 0x000fce0003f25270 */
[----:B------:R-:W-:Y:S06]  /*0670*/  @!P0 BRA `(.L_x_3) ;  /* 0x00000000007c8947 */ /* 0x000fec0003800000 */
[----:B------:R-:W0:Y:S01]  /*0680*/  LDC.64 R8, c[0x0][0x388] ;  /* 0x0000e200ff087b82 */ /* 0x000e220000000a00 */
[----:B------:R-:W-:Y:S02]  /*0690*/  IMAD R17, R6, R0, R3 ;  /* 0x0000000006117224 */ /* 0x000fe400078e0203 */
[----:B------:R-:W-:-:S05]  /*06a0*/  IMAD R15, R2, R5, R6 ;  /* 0x00000005020f7224 */ /* 0x000fca00078e0206 */
[----:B------:R-:W1:Y:S01]  /*06b0*/  LDC.64 R10, c[0x0][0x380] ;  /* 0x0000e000ff0a7b82 */ /* 0x000e620000000a00 */
[C---:B------:R-:W-:Y:S02]  /*06c0*/  IADD3 R23, PT, PT, R15.reuse, 0x1, RZ ;  /* 0x000000010f177810 */ /* 0x040fe40007ffe0ff */
[C---:B------:R-:W-:Y:S02]  /*06d0*/  IADD3 R27, PT, PT, R15.reuse, 0x2, RZ ;  /* 0x000000020f1b7810 */ /* 0x040fe40007ffe0ff */
[----:B------:R-:W-:Y:S01]  /*06e0*/  IADD3 R4, PT, PT, R15, 0x3, RZ ;  /* 0x000000030f047810 */ /* 0x000fe20007ffe0ff */
[C---:B0-----:R-:W-:Y:S01]  /*06f0*/  IMAD.WIDE.U32 R20, R17.reuse, 0x4, R8 ;  /* 0x0000000411147825 */ /* 0x041fe200078e0008 */
[----:B------:R-:W-:-:S05]  /*0700*/  IADD3 R17, PT, PT, R17, R0, RZ ;  /* 0x0000000011117210 */ /* 0x000fca0007ffe0ff */
[----:B------:R-:W-:Y:S01]  /*0710*/  IMAD.IADD R29, R17, 0x1, R0 ;  /* 0x00000001111d7824 */ /* 0x000fe200078e0200 */
[----:B------:R-:W2:Y:S01]  /*0720*/  LDG.E R20, desc[UR6][R20.64] ;  /* 0x0000000614147981 */ /* 0x000ea2000c1e1900 */
[----:B-1----:R-:W-:-:S04]  /*0730*/  IMAD.WIDE.U32 R24, R15, 0x4, R10 ;  /* 0x000000040f187825 */ /* 0x002fc800078e000a */
[----:B------:R-:W-:Y:S01]  /*0740*/  IMAD.WIDE.U32 R22, R23, 0x4, R10 ;  /* 0x0000000417167825 */ /* 0x000fe200078e000a */
[----:B------:R-:W2:Y:S03]  /*0750*/  LDG.E R7, desc[UR6][R24.64] ;  /* 0x0000000618077981 */ /* 0x000ea6000c1e1900 */
[----:B------:R-:W-:Y:S02]  /*0760*/  IMAD.WIDE.U32 R18, R17, 0x4, R8 ;  /* 0x0000000411127825 */ /* 0x000fe400078e0008 */
[----:B------:R-:W3:Y:S02]  /*0770*/  LDG.E R22, desc[UR6][R22.64] ;  /* 0x0000000616167981 */ /* 0x000ee4000c1e1900 */
[----:B------:R-:W-:Y:S01]  /*0780*/  IMAD.WIDE.U32 R14, R27, 0x4, R10 ;  /* 0x000000041b0e7825 */ /* 0x000fe200078e000a */
[C---:B------:R-:W-:Y:S01]  /*0790*/  IADD3 R27, PT, PT, R29.reuse, R0, RZ ;  /* 0x000000001d1b7210 */ /* 0x040fe20007ffe0ff */
[----:B------:R-:W3:Y:S02]  /*07a0*/  LDG.E R19, desc[UR6][R18.64] ;  /* 0x0000000612137981 */ /* 0x000ee4000c1e1900 */
[----:B------:R-:W-:-:S02]  /*07b0*/  IMAD.WIDE.U32 R16, R29, 0x4, R8 ;  /* 0x000000041d107825 */ /* 0x000fc400078e0008 */
[----:B------:R-:W4:Y:S02]  /*07c0*/  LDG.E R14, desc[UR6][R14.64] ;  /* 0x000000060e0e7981 */ /* 0x000f24000c1e1900 */
[----:B------:R-:W-:Y:S02]  /*07d0*/  IMAD.WIDE.U32 R10, R4, 0x4, R10 ;  /* 0x00000004040a7825 */ /* 0x000fe400078e000a */
[----:B------:R-:W4:Y:S02]  /*07e0*/  LDG.E R16, desc[UR6][R16.64] ;  /* 0x0000000610107981 */ /* 0x000f24000c1e1900 */
[----:B------:R-:W-:Y:S02]  /*07f0*/  IMAD.WIDE.U32 R8, R27, 0x4, R8 ;  /* 0x000000041b087825 */ /* 0x000fe400078e0008 */
[----:B------:R-:W5:Y:S04]  /*0800*/  LDG.E R10, desc[UR6][R10.64] ;  /* 0x000000060a0a7981 */ /* 0x000f68000c1e1900 */
[----:B------:R-:W5:Y:S01]  /*0810*/  LDG.E R8, desc[UR6][R8.64] ;  /* 0x0000000608087981 */ /* 0x000f62000c1e1900 */
[----:B------:R-:W-:Y:S01]  /*0820*/  IADD3 R6, PT, PT, R6, 0x4, RZ ;  /* 0x0000000406067810 */ /* 0x000fe20007ffe0ff */
[----:B--2---:R-:W-:-:S04]  /*0830*/  FFMA R7, R7, R20, R12 ;  /* 0x0000001407077223 */ /* 0x004fc8000000000c */
[----:B---3--:R-:W-:-:S04]  /*0840*/  FFMA R7, R22, R19, R7 ;  /* 0x0000001316077223 */ /* 0x008fc80000000007 */
[----:B----4-:R-:W-:-:S04]  /*0850*/  FFMA R7, R14, R16, R7 ;  /* 0x000000100e077223 */ /* 0x010fc80000000007 */
[----:B-----5:R-:W-:-:S07]  /*0860*/  FFMA R12, R10, R8, R7 ;  /* 0x000000080a0c7223 */ /* 0x020fce0000000007 */
.L_x_3:
[----:B------:R-:W-:Y:S05]  /*0870*/  @!P1 BRA `(.L_x_0) ;  /* 0x0000000000749947 */ /* 0x000fea0003800000 */
[----:B------:R-:W0:Y:S01]  /*0880*/  LDC.64 R8, c[0x0][0x388] ;  /* 0x0000e200ff087b82 */ /* 0x000e220000000a00 */
[----:B------:R-:W-:Y:S02]  /*0890*/  ISETP.NE.AND P0, PT, R13, 0x1, PT ;  /* 0x000000010d00780c */ /* 0x000fe40003f05270 */
[----:B------:R-:W-:-:S04]  /*08a0*/  LOP3.LUT R4, R5, 0x1, RZ, 0xc0, !PT ;  /* 0x0000000105047812 */ /* 0x000fc800078ec0ff */
[----:B------:R-:W-:Y:S01]  /*08b0*/  ISETP.NE.U32.AND P1, PT, R4, 0x1, PT ;  /* 0x000000010400780c */ /* 0x000fe20003f25070 */
[----:B------:R-:W1:Y:S06]  /*08c0*/  LDC.64 R18, c[0x0][0x380] ;  /* 0x0000e000ff127b82 */ /* 0x000e6c0000000a00 */
[----:B------:R-:W-:Y:S02]  /*08d0*/  @P0 IMAD R17, R6, R0, R3 ;  /* 0x0000000006110224 */ /* 0x000fe400078e0203 */
[----:B------:R-:W2:Y:S01]  /*08e0*/  LDC.64 R10, c[0x0][0x380] ;  /* 0x0000e000ff0a7b82 */ /* 0x000ea20000000a00 */
[----:B------:R-:W-:Y:S01]  /*08f0*/  @P0 IMAD R7, R2, R5, R6 ;  /* 0x0000000502070224 */ /* 0x000fe200078e0206 */
[----:B------:R-:W-:-:S02]  /*0900*/  @P0 IADD3 R6, PT, PT, R6, 0x2, RZ ;  /* 0x0000000206060810 */ /* 0x000fc40007ffe0ff */
[----:B------:R-:W-:Y:S01]  /*0910*/  @P0 IADD3 R23, PT, PT, R17, R0, RZ ;  /* 0x0000000011170210 */ /* 0x000fe20007ffe0ff */
[----:B------:R-:W-:-:S03]  /*0920*/  @P0 VIADD R13, R7, 0x1 ;  /* 0x00000001070d0836 */ /* 0x000fc60000000000 */
[----:B------:R-:W3:Y:S01]  /*0930*/  LDC.64 R14, c[0x0][0x388] ;  /* 0x0000e200ff0e7b82 */ /* 0x000ee20000000a00 */
[----:B0-----:R-:W-:-:S04]  /*0940*/  @P0 IMAD.WIDE.U32 R16, R17, 0x4, R8 ;  /* 0x0000000411100825 */ /* 0x001fc800078e0008 */
[----:B------:R-:W-:Y:S02]  /*0950*/  @P0 IMAD.WIDE.U32 R8, R23, 0x4, R8 ;  /* 0x0000000417080825 */ /* 0x000fe400078e0008 */
[----:B------:R-:W4:Y:S02]  /*0960*/  @P0 LDG.E R16, desc[UR6][R16.64] ;  /* 0x0000000610100981 */ /* 0x000f24000c1e1900 */
[--C-:B-1----:R-:W-:Y:S02]  /*0970*/  @P0 IMAD.WIDE.U32 R20, R7, 0x4, R18.reuse ;  /* 0x0000000407140825 */ /* 0x102fe400078e0012 */
[----:B------:R-:W5:Y:S02]  /*0980*/  @P0 LDG.E R8, desc[UR6][R8.64] ;  /* 0x0000000608080981 */ /* 0x000f64000c1e1900 */
[----:B------:R-:W-:Y:S02]  /*0990*/  @P0 IMAD.WIDE.U32 R18, R13, 0x4, R18 ;  /* 0x000000040d120825 */ /* 0x000fe400078e0012 */
[----:B------:R-:W4:Y:S02]  /*09a0*/  @P0 LDG.E R7, desc[UR6][R20.64] ;  /* 0x0000000614070981 */ /* 0x000f24000c1e1900 */
[----:B------:R-:W-:-:S02]  /*09b0*/  @!P1 IMAD R5, R2, R5, R6 ;  /* 0x0000000502059224 */ /* 0x000fc400078e0206 */
[----:B------:R-:W-:Y:S01]  /*09c0*/  @!P1 IMAD R13, R6, R0, R3 ;  /* 0x00000000060d9224 */ /* 0x000fe200078e0203 */
[----:B------:R-:W5:Y:S01]  /*09d0*/  @P0 LDG.E R18, desc[UR6][R18.64] ;  /* 0x0000000612120981 */ /* 0x000f62000c1e1900 */
[----:B--2---:R-:W-:-:S04]  /*09e0*/  @!P1 IMAD.WIDE.U32 R10, R5, 0x4, R10 ;  /* 0x00000004050a9825 */ /* 0x004fc800078e000a */
[----:B---3--:R-:W-:Y:S02]  /*09f0*/  @!P1 IMAD.WIDE.U32 R14, R13, 0x4, R14 ;  /* 0x000000040d0e9825 */ /* 0x008fe400078e000e */
[----:B------:R-:W2:Y:S04]  /*0a00*/  @!P1 LDG.E R11, desc[UR6][R10.64] ;  /* 0x000000060a0b9981 */ /* 0x000ea8000c1e1900 */
[----:B------:R-:W2:Y:S01]  /*0a10*/  @!P1 LDG.E R14, desc[UR6][R14.64] ;  /* 0x000000060e0e9981 */ /* 0x000ea2000c1e1900 */
[----:B----4-:R-:W-:-:S04]  /*0a20*/  @P0 FFMA R7, R7, R16, R12 ;  /* 0x0000001007070223 */ /* 0x010fc8000000000c */
[----:B-----5:R-:W-:-:S04]  /*0a30*/  @P0 FFMA R12, R18, R8, R7 ;  /* 0x00000008120c0223 */ /* 0x020fc80000000007 */
[----:B--2---:R-:W-:-:S07]  /*0a40*/  @!P1 FFMA R12, R11, R14, R12 ;  /* 0x0000000e0b0c9223 */ /* 0x004fce000000000c */
.L_x_0:
[----:B------:R-:W0:Y:S01]  /*0a50*/  LDC.64 R4, c[0x0][0x390] ;  /* 0x0000e400ff047b82 */ /* 0x000e220000000a00 */
[----:B------:R-:W-:-:S04]  /*0a60*/  IMAD R3, R2, R0, R3 ;  /* 0x0000000002037224 */ /* 0x000fc800078e0203 */
[----:B0-----:R-:W-:-:S05]  /*0a70*/  IMAD.WIDE.U32 R2, R3, 0x4, R4 ;  /* 0x0000000403027825 */ /* 0x001fca00078e0004 */
[----:B------:R0:W5:Y:S01]  /*0a80*/  LDG.E R4, desc[UR6][R2.64] ;  /* 0x0000000602047981 */ /* 0x000162000c1e1900 */
[----:B------:R-:W-:Y:S01]  /*0a90*/  MOV R5, 0x3ba3d70a ;  /* 0x3ba3d70a00057802 */ /* 0x000fe20000000f00 */
[----:B------:R-:W-:Y:S01]  /*0aa0*/  IMAD.MOV.U32 R0, RZ, RZ, 0x43480000 ;  /* 0x43480000ff007424 */ /* 0x000fe200078e00ff */
[----:B------:R-:W1:Y:S01]  /*0ab0*/  FCHK P0, R12, 200 ;  /* 0x434800000c007902 */ /* 0x000e620000000000 */
[----:B------:R-:W-:Y:S02]  /*0ac0*/  BSSY.RECONVERGENT B1, `(.L_x_4) ;  /* 0x000000b000017945 */ /* 0x000fe40003800200 */
[----:B------:R-:W-:-:S04]  /*0ad0*/  FFMA R0, R5, -R0, 1 ;  /* 0x3f80000005007423 */ /* 0x000fc80000000800 */
[----:B------:R-:W-:-:S04]  /*0ae0*/  FFMA R0, R0, R5, 0.0049999998882412910461 ;  /* 0x3ba3d70a00007423 */ /* 0x000fc80000000005 */
[----:B------:R-:W-:-:S04]  /*0af0*/  FFMA R5, R0, R12, RZ ;  /* 0x0000000c00057223 */ /* 0x000fc800000000ff */
[----:B------:R-:W-:-:S04]  /*0b00*/  FFMA R6, R5, -200, R12 ;  /* 0xc348000005067823 */ /* 0x000fc8000000000c */
[----:B------:R-:W-:Y:S01]  /*0b10*/  FFMA R5, R0, R6, R5 ;  /* 0x0000000600057223 */ /* 0x000fe20000000005 */
[----:B01----:R-:W-:Y:S06]  /*0b20*/  @!P0 BRA `(.L_x_5) ;  /* 0x0000000000108947 */ /* 0x003fec0003800000 */
[----:B------:R-:W-:Y:S02]  /*0b30*/  MOV R0, R12 ;  /* 0x0000000c00007202 */ /* 0x000fe40000000f00 */
[----:B------:R-:W-:-:S07]  /*0b40*/  MOV R6, 0xb60 ;  /* 0x00000b6000067802 */ /* 0x000fce0000000f00 */
[----:B-----5:R-:W-:Y:S05]  /*0b50*/  CALL.REL.NOINC `($__internal_0_$__cuda_sm3x_div_rn_noftz_f32_slowpath) ;  /* 0x00000000002c7944 */ /* 0x020fea0003c00000 */
[----:B------:R-:W-:-:S07]  /*0b60*/  MOV R5, R0 ;  /* 0x0000000000057202 */ /* 0x000fce0000000f00 */
.L_x_5:
[----:B------:R-:W-:Y:S05]  /*0b70*/  BSYNC.RECONVERGENT B1 ;  /* 0x0000000000017941 */ /* 0x000fea0003800200 */
.L_x_4:
[----:B-----5:R-:W-:Y:S01]  /*0b80*/  FFMA R5, R4, 100000, R5 ;  /* 0x47c3500004057823 */ /* 0x020fe20000000005 */
[----:B------:R-:W-:Y:S01]  /*0b90*/  UMOV UR4, 0x9abcaf48 ;  /* 0x9abcaf4800047882 */ /* 0x000fe20000000000 */
[----:B------:R-:W-:Y:S02]  /*0ba0*/  UMOV UR5, 0x3e7ad7f2 ;  /* 0x3e7ad7f200057882 */ /* 0x000fe40000000000 */
[----:B------:R-:W0:Y:S02]  /*0bb0*/  F2F.F64.F32 R6, R5 ;  /* 0x0000000500067310 */ /* 0x000e240000201800 */
[----:B0-----:R-:W-:-:S10]  /*0bc0*/  DMUL R6, R6, -UR4 ;  /* 0x8000000406067c28 */ /* 0x001fd40008000000 */
[----:B------:R-:W0:Y:S02]  /*0bd0*/  F2F.F32.F64 R7, R6 ;  /* 0x0000000600077310 */ /* 0x000e240000301000 */
[----:B0-----:R-:W-:-:S05]  /*0be0*/  FADD R9, R4, R7 ;  /* 0x0000000704097221 */ /* 0x001fca0000000000 */
[----:B------:R-:W-:Y:S01]  /*0bf0*/  STG.E desc[UR6][R2.64], R9 ;  /* 0x0000000902007986 */ /* 0x000fe2000c101906 */
[----:B------:R-:W-:Y:S05]  /*0c00*/  EXIT ;  /* 0x000000000000794d */ /* 0x000fea0003800000 */
        .weak           $__internal_0_$__cuda_sm3x_div_rn_noftz_f32_slowpath
        .type           $__internal_0_$__cuda_sm3x_div_rn_noftz_f32_slowpath,@function
        .size           $__internal_0_$__cuda_sm3x_div_rn_noftz_f32_slowpath,(.L_x_19 - $__internal_0_$__cuda_sm3x_div_rn_noftz_f32_slowpath)
$__internal_0_$__cuda_sm3x_div_rn_noftz_f32_slowpath:
[----:B------:R-:W-:Y:S01]  /*0c10*/  SHF.R.U32.HI R5, RZ, 0x17, R0 ;  /* 0x00000017ff057819 */ /* 0x000fe20000011600 */
[----:B------:R-:W-:Y:S04]  /*0c20*/  BSSY.RECONVERGENT B0, `(.L_x_6) ;  /* 0x000005b000007945 */ /* 0x000fe80003800200 */
[----:B------:R-:W-:Y:S01]  /*0c30*/  BSSY.RELIABLE B2, `(.L_x_7) ;  /* 0x0000019000027945 */ /* 0x000fe20003800100 */
[----:B------:R-:W-:-:S04]  /*0c40*/  LOP3.LUT R7, R5, 0xff, RZ, 0xc0, !PT ;  /* 0x000000ff05077812 */ /* 0x000fc800078ec0ff */
[----:B------:R-:W-:-:S04]  /*0c50*/  IADD3 R8, PT, PT, R7, -0x1, RZ ;  /* 0xffffffff07087810 */ /* 0x000fc80007ffe0ff */
[----:B------:R-:W-:-:S13]  /*0c60*/  ISETP.GT.U32.OR P0, PT, R8, 0xfd, !PT ;  /* 0x000000fd0800780c */ /* 0x000fda0007f04470 */
[----:B------:R-:W-:Y:S01]  /*0c70*/  @!P0 IMAD.MOV.U32 R5, RZ, RZ, RZ ;  /* 0x000000ffff058224 */ /* 0x000fe200078e00ff */
[----:B------:R-:W-:Y:S06]  /*0c80*/  @!P0 BRA `(.L_x_8) ;  /* 0x00000000004c8947 */ /* 0x000fec0003800000 */
[----:B------:R-:W-:-:S13]  /*0c90*/  FSETP.GTU.FTZ.AND P0, PT, |R0|, +INF , PT ;  /* 0x7f8000000000780b */ /* 0x000fda0003f1c200 */
[----:B------:R-:W-:Y:S05]  /*0ca0*/  @P0 BREAK.RELIABLE B2 ;  /* 0x0000000000020942 */ /* 0x000fea0003800100 */
[----:B------:R-:W-:Y:S05]  /*0cb0*/  @P0 BRA `(.L_x_9) ;  /* 0x0000000400400947 */ /* 0x000fea0003800000 */
[----:B------:R-:W-:-:S04]  /*0cc0*/  MOV R5, 0x43480000 ;  /* 0x4348000000057802 */ /* 0x000fc80000000f00 */
[----:B------:R-:W-:-:S13]  /*0cd0*/  LOP3.LUT P0, RZ, R5, 0x7fffffff, R0, 0xc8, !PT ;  /* 0x7fffffff05ff7812 */ /* 0x000fda000780c800 */
[----:B------:R-:W-:Y:S05]  /*0ce0*/  @!P0 BREAK.RELIABLE B2 ;  /* 0x0000000000028942 */ /* 0x000fea0003800100 */
[----:B------:R-:W-:Y:S05]  /*0cf0*/  @!P0 BRA `(.L_x_10) ;  /* 0x0000000400288947 */ /* 0x000fea0003800000 */
[----:B------:R-:W-:-:S13]  /*0d00*/  LOP3.LUT P0, RZ, R0, 0x7fffffff, RZ, 0xc0, !PT ;  /* 0x7fffffff00ff7812 */ /* 0x000fda000780c0ff */
[----:B------:R-:W-:Y:S05]  /*0d10*/  @!P0 BREAK.RELIABLE B2 ;  /* 0x0000000000028942 */ /* 0x000fea0003800100 */
[----:B------:R-:W-:Y:S05]  /*0d20*/  @!P0 BRA `(.L_x_11) ;  /* 0x0000000400148947 */ /* 0x000fea0003800000 */
[----:B------:R-:W-:Y:S02]  /*0d30*/  FSETP.NEU.FTZ.AND P1, PT, |R0|, +INF , PT ;  /* 0x7f8000000000780b */ /* 0x000fe40003f3d200 */
[----:B------:R-:W-:-:S04]  /*0d40*/  LOP3.LUT P0, RZ, R5, 0x7fffffff, RZ, 0xc0, !PT ;  /* 0x7fffffff05ff7812 */ /* 0x000fc8000780c0ff */
[----:B------:R-:W-:-:S13]  /*0d50*/  PLOP3.LUT P0, PT, P1, P0, PT, 0x2f, 0xf2 ;  /* 0x0000000000f2781c */ /* 0x000fda0000f00577 */
[----:B------:R-:W-:Y:S05]  /*0d60*/  @P0 BREAK.RELIABLE B2 ;  /* 0x0000000000020942 */ /* 0x000fea0003800100 */
[----:B------:R-:W-:Y:S05]  /*0d70*/  @P0 BRA `(.L_x_12) ;  /* 0x0000000000f40947 */ /* 0x000fea0003800000 */
[----:B------:R-:W-:-:S13]  /*0d80*/  ISETP.GE.AND P0, PT, R8, RZ, PT ;  /* 0x000000ff0800720c */ /* 0x000fda0003f06270 */
[----:B------:R-:W-:Y:S01]  /*0d90*/  @P0 MOV R5, RZ ;  /* 0x000000ff00050202 */ /* 0x000fe20000000f00 */
[----:B------:R-:W-:Y:S01]  /*0da0*/  @!P0 FFMA R0, R0, 1.84467440737095516160e+19, RZ ;  /* 0x5f80000000008823 */ /* 0x000fe200000000ff */
[----:B------:R-:W-:-:S07]  /*0db0*/  @!P0 MOV R5, 0xffffffc0 ;  /* 0xffffffc000058802 */ /* 0x000fce0000000f00 */
.L_x_8:
[----:B------:R-:W-:Y:S05]  /*0dc0*/  BSYNC.RELIABLE B2 ;  /* 0x0000000000027941 */ /* 0x000fea0003800100 */
.L_x_7:
[----:B------:R-:W-:Y:S01]  /*0dd0*/  UMOV UR4, 0x43480000 ;  /* 0x4348000000047882 */ /* 0x000fe20000000000 */
[----:B------:R-:W-:Y:S01]  /*0de0*/  VIADD R7, R7, 0xffffff81 ;  /* 0xffffff8107077836 */ /* 0x000fe20000000000 */
[----:B------:R-:W-:Y:S01]  /*0df0*/  UIADD3 UR4, UPT, UPT, UR4, -0x3800000, URZ ;  /* 0xfc80000004047890 */ /* 0x000fe2000fffe0ff */
[----:B------:R-:W-:Y:S02]  /*0e00*/  BSSY.RECONVERGENT B2, `(.L_x_13) ;  /* 0x0000033000027945 */ /* 0x000fe40003800200 */
[----:B------:R-:W-:Y:S01]  /*0e10*/  IMAD R0, R7, -0x800000, R0 ;  /* 0xff80000007007824 */ /* 0x000fe200078e0200 */
[----:B------:R-:W-:Y:S02]  /*0e20*/  IADD3 R5, PT, PT, R5, -0x7, R7 ;  /* 0xfffffff905057810 */ /* 0x000fe40007ffe007 */
[----:B------:R-:W-:-:S03]  /*0e30*/  FADD.FTZ R9, -RZ, -UR4 ;  /* 0x80000004ff097e21 */ /* 0x000fc60008010100 */
[----:B------:R-:W0:Y:S02]  /*0e40*/  MUFU.RCP R8, UR4 ;  /* 0x0000000400087d08 */ /* 0x000e240008001000 */
[----:B0-----:R-:W-:-:S04]  /*0e50*/  FFMA R11, R8, R9, 1 ;  /* 0x3f800000080b7423 */ /* 0x001fc80000000009 */
[----:B------:R-:W-:-:S04]  /*0e60*/  FFMA R11, R8, R11, R8 ;  /* 0x0000000b080b7223 */ /* 0x000fc80000000008 */
[----:B------:R-:W-:-:S04]  /*0e70*/  FFMA R8, R0, R11, RZ ;  /* 0x0000000b00087223 */ /* 0x000fc800000000ff */
[----:B------:R-:W-:-:S04]  /*0e80*/  FFMA R10, R9, R8, R0 ;  /* 0x00000008090a7223 */ /* 0x000fc80000000000 */
[----:B------:R-:W-:-:S04]  /*0e90*/  FFMA R10, R11, R10, R8 ;  /* 0x0000000a0b0a7223 */ /* 0x000fc80000000008 */
[----:B------:R-:W-:-:S04]  /*0ea0*/  FFMA R9, R9, R10, R0 ;  /* 0x0000000a09097223 */ /* 0x000fc80000000000 */
[----:B------:R-:W-:-:S05]  /*0eb0*/  FFMA R0, R11, R9, R10 ;  /* 0x000000090b007223 */ /* 0x000fca000000000a */
[----:B------:R-:W-:-:S04]  /*0ec0*/  SHF.R.U32.HI R8, RZ, 0x17, R0 ;  /* 0x00000017ff087819 */ /* 0x000fc80000011600 */
[----:B------:R-:W-:-:S04]  /*0ed0*/  LOP3.LUT R8, R8, 0xff, RZ, 0xc0, !PT ;  /* 0x000000ff08087812 */ /* 0x000fc800078ec0ff */
[----:B------:R-:W-:-:S04]  /*0ee0*/  IADD3 R12, PT, PT, R8, R5, RZ ;  /* 0x00000005080c7210 */ /* 0x000fc80007ffe0ff */
[----:B------:R-:W-:-:S04]  /*0ef0*/  IADD3 R7, PT, PT, R12, -0x1, RZ ;  /* 0xffffffff0c077810 */ /* 0x000fc80007ffe0ff */
[----:B------:R-:W-:-:S13]  /*0f00*/  ISETP.GE.U32.AND P0, PT, R7, 0xfe, PT ;  /* 0x000000fe0700780c */ /* 0x000fda0003f06070 */
[----:B------:R-:W-:Y:S05]  /*0f10*/  @!P0 BRA `(.L_x_14) ;  /* 0x0000000000808947 */ /* 0x000fea0003800000 */
[----:B------:R-:W-:-:S13]  /*0f20*/  ISETP.GT.AND P0, PT, R12, 0xfe, PT ;  /* 0x000000fe0c00780c */ /* 0x000fda0003f04270 */
[----:B------:R-:W-:Y:S05]  /*0f30*/  @P0 BRA `(.L_x_15) ;  /* 0x00000000006c0947 */ /* 0x000fea0003800000 */
[----:B------:R-:W-:-:S13]  /*0f40*/  ISETP.GE.AND P0, PT, R12, 0x1, PT ;  /* 0x000000010c00780c */ /* 0x000fda0003f06270 */
[----:B------:R-:W-:Y:S05]  /*0f50*/  @P0 BRA `(.L_x_16) ;  /* 0x0000000000740947 */ /* 0x000fea0003800000 */
[----:B------:R-:W-:Y:S02]  /*0f60*/  ISETP.GE.AND P0, PT, R12, -0x18, PT ;  /* 0xffffffe80c00780c */ /* 0x000fe40003f06270 */
[----:B------:R-:W-:-:S11]  /*0f70*/  LOP3.LUT R0, R0, 0x80000000, RZ, 0xc0, !PT ;  /* 0x8000000000007812 */ /* 0x000fd600078ec0ff */
[----:B------:R-:W-:Y:S05]  /*0f80*/  @!P0 BRA `(.L_x_16) ;  /* 0x0000000000688947 */ /* 0x000fea0003800000 */
[CCC-:B------:R-:W-:Y:S01]  /*0f90*/  FFMA.RZ R5, R11.reuse, R9.reuse, R10.reuse ;  /* 0x000000090b057223 */ /* 0x1c0fe2000000c00a */
[-CC-:B------:R-:W-:Y:S01]  /*0fa0*/  FFMA.RM R8, R11, R9.reuse, R10.reuse ;  /* 0x000000090b087223 */ /* 0x180fe2000000400a */
[C---:B------:R-:W-:Y:S02]  /*0fb0*/  ISETP.NE.AND P2, PT, R12.reuse, RZ, PT ;  /* 0x000000ff0c00720c */ /* 0x040fe40003f45270 */
[C---:B------:R-:W-:Y:S02]  /*0fc0*/  ISETP.NE.AND P1, PT, R12.reuse, RZ, PT ;  /* 0x000000ff0c00720c */ /* 0x040fe40003f25270 */
[----:B------:R-:W-:Y:S01]  /*0fd0*/  LOP3.LUT R7, R5, 0x7fffff, RZ, 0xc0, !PT ;  /* 0x007fffff05077812 */ /* 0x000fe200078ec0ff */
[----:B------:R-:W-:Y:S01]  /*0fe0*/  FFMA.RP R5, R11, R9, R10 ;  /* 0x000000090b057223 */ /* 0x000fe2000000800a */
[----:B------:R-:W-:Y:S01]  /*0ff0*/  IADD3 R10, PT, PT, R12, 0x20, RZ ;  /* 0x000000200c0a7810 */ /* 0x000fe20007ffe0ff */
[----:B------:R-:W-:Y:S01]  /*1000*/  IMAD.MOV R9, RZ, RZ, -R12 ;  /* 0x000000ffff097224 */ /* 0x000fe200078e0a0c */
[----:B------:R-:W-:-:S02]  /*1010*/  LOP3.LUT R7, R7, 0x800000, RZ, 0xfc, !PT ;  /* 0x0080000007077812 */ /* 0x000fc400078efcff */
[----:B------:R-:W-:Y:S02]  /*1020*/  FSETP.NEU.FTZ.AND P0, PT, R5, R8, PT ;  /* 0x000000080500720b */ /* 0x000fe40003f1d000 */
[----:B------:R-:W-:Y:S02]  /*1030*/  SHF.L.U32 R10, R7, R10, RZ ;  /* 0x0000000a070a7219 */ /* 0x000fe400000006ff */
[----:B------:R-:W-:Y:S02]  /*1040*/  SEL R8, R9, RZ, P2 ;  /* 0x000000ff09087207 */ /* 0x000fe40001000000 */
[----:B------:R-:W-:Y:S02]  /*1050*/  ISETP.NE.AND P1, PT, R10, RZ, P1 ;  /* 0x000000ff0a00720c */ /* 0x000fe40000f25270 */
[----:B------:R-:W-:Y:S02]  /*1060*/  SHF.R.U32.HI R8, RZ, R8, R7 ;  /* 0x00000008ff087219 */ /* 0x000fe40000011607 */
[----:B------:R-:W-:-:S02]  /*1070*/  PLOP3.LUT P0, PT, P0, P1, PT, 0xf8, 0x8f ;  /* 0x00000000008f781c */ /* 0x000fc40000703f70 */
[----:B------:R-:W-:Y:S02]  /*1080*/  SHF.R.U32.HI R10, RZ, 0x1, R8 ;  /* 0x00000001ff0a7819 */ /* 0x000fe40000011608 */
[----:B------:R-:W-:-:S04]  /*1090*/  SEL R5, RZ, 0x1, !P0 ;  /* 0x00000001ff057807 */ /* 0x000fc80004000000 */
[----:B------:R-:W-:-:S04]  /*10a0*/  LOP3.LUT R5, R5, 0x1, R10, 0xf8, !PT ;  /* 0x0000000105057812 */ /* 0x000fc800078ef80a */
[----:B------:R-:W-:-:S04]  /*10b0*/  LOP3.LUT R5, R5, R8, RZ, 0xc0, !PT ;  /* 0x0000000805057212 */ /* 0x000fc800078ec0ff */
[----:B------:R-:W-:-:S04]  /*10c0*/  IADD3 R5, PT, PT, R10, R5, RZ ;  /* 0x000000050a057210 */ /* 0x000fc80007ffe0ff */
[----:B------:R-:W-:Y:S01]  /*10d0*/  LOP3.LUT R0, R5, R0, RZ, 0xfc, !PT ;  /* 0x0000000005007212 */ /* 0x000fe200078efcff */
[----:B------:R-:W-:Y:S06]  /*10e0*/  BRA `(.L_x_16) ;  /* 0x0000000000107947 */ /* 0x000fec0003800000 */
.L_x_15:
[----:B------:R-:W-:-:S04]  /*10f0*/  LOP3.LUT R0, R0, 0x80000000, RZ, 0xc0, !PT ;  /* 0x8000000000007812 */ /* 0x000fc800078ec0ff */
[----:B------:R-:W-:Y:S01]  /*1100*/  LOP3.LUT R0, R0, 0x7f800000, RZ, 0xfc, !PT ;  /* 0x7f80000000007812 */ /* 0x000fe200078efcff */
[----:B------:R-:W-:Y:S06]  /*1110*/  BRA `(.L_x_16) ;  /* 0x0000000000047947 */ /* 0x000fec0003800000 */
.L_x_14:
[----:B------:R-:W-:-:S07]  /*1120*/  LEA R0, R5, R0, 0x17 ;  /* 0x0000000005007211 */ /* 0x000fce00078eb8ff */
.L_x_16:
[----:B------:R-:W-:Y:S05]  /*1130*/  BSYNC.RECONVERGENT B2 ;  /* 0x0000000000027941 */ /* 0x000fea0003800200 */
.L_x_13:
[----:B------:R-:W-:Y:S05]  /*1140*/  BRA `(.L_x_17) ;  /* 0x0000000000207947 */ /* 0x000fea0003800000 */
.L_x_12:
[----:B------:R-:W-:-:S04]  /*1150*/  LOP3.LUT R0, R5, 0x80000000, R0, 0x48, !PT ;  /* 0x8000000005007812 */ /* 0x000fc800078e4800 */
[----:B------:R-:W-:Y:S01]  /*1160*/  LOP3.LUT R0, R0, 0x7f800000, RZ, 0xfc, !PT ;  /* 0x7f80000000007812 */ /* 0x000fe200078efcff */
[----:B------:R-:W-:Y:S06]  /*1170*/  BRA `(.L_x_17) ;  /* 0x0000000000147947 */ /* 0x000fec0003800000 */
.L_x_11:
[----:B------:R-:W-:Y:S01]  /*1180*/  LOP3.LUT R0, R5, 0x80000000, R0, 0x48, !PT ;  /* 0x8000000005007812 */ /* 0x000fe200078e4800 */
[----:B------:R-:W-:Y:S06]  /*1190*/  BRA `(.L_x_17) ;  /* 0x00000000000c7947 */ /* 0x000fec0003800000 */
.L_x_10:
[----:B------:R-:W0:Y:S01]  /*11a0*/  MUFU.RSQ R0, -QNAN ;  /* 0xffc0000000007908 */ /* 0x000e220000001400 */
[----:B------:R-:W-:Y:S05]  /*11b0*/  BRA `(.L_x_17) ;  /* 0x0000000000047947 */ /* 0x000fea0003800000 */
.L_x_9:
[----:B------:R-:W-:-:S07]  /*11c0*/  FADD.FTZ R0, R0, 200 ;  /* 0x4348000000007421 */ /* 0x000fce0000010000 */
.L_x_17:
[----:B------:R-:W-:Y:S05]  /*11d0*/  BSYNC.RECONVERGENT B0 ;  /* 0x0000000000007941 */ /* 0x000fea0003800200 */
.L_x_6:
[----:B------:R-:W-:-:S04]  /*11e0*/  HFMA2 R7, -RZ, RZ, 0, 0 ;  /* 0x00000000ff077431 */ /* 0x000fc800000001ff */
[----:B0-----:R-:W-:Y:S05]  /*11f0*/  RET.REL.NODEC R6 `(_Z11get_w_comboPfS_S_jjj) ;  /* 0xffffffec06807950 */ /* 0x001fea0003c3ffff */
.L_x_18:
[----:B------:R-:W-:-:S00]  /*1200*/  BRA `(.L_x_18) ;  /* 0xfffffffc00fc7947 */ /* 0x000fc0000383ffff */
[----:B------:R-:W-:-:S00]  /*1210*/  NOP ;  /* 0x0000000000007918 */ /* 0x000fc00000000000 */
        /* <DEDUP_REMOVED lines=14> */
.L_x_19:


//--------------------- .nv.shared.reserved.0     --------------------------
	.section	.nv.shared.reserved.0,"aw",@nobits
	.weak		__nv_reservedSMEM_offset_0_alias
	.size		__nv_reservedSMEM_offset_0_alias, 0, 64
	.other		__nv_reservedSMEM_offset_0_alias,@"STO_CUDA_RESERVED_SHARED STV_DEFAULT"
__nv_reservedSMEM_offset_0_alias:
	.zero		0
	.zero		64


//--------------------- .nv.constant0._Z11get_w_comboPfS_S_jjj --------------------------
	.section	.nv.constant0._Z11get_w_comboPfS_S_jjj,"a",@progbits
	.sectionflags	@""
	.align	4
.nv.constant0._Z11get_w_comboPfS_S_jjj:
	.zero		932


//--------------------- SYMBOLS --------------------------

	.type		.nv.reservedSmem.offset0,@object
	.size		.nv.reservedSmem.offset0,0x4
